//
// Generated by NVIDIA NVVM Compiler
//
// Compiler Build ID: CL-36424714
// Cuda compilation tools, release 13.0, V13.0.88
// Based on NVVM 20.0.0
//

.version 9.0
.target sm_100
.address_size 64

	// .globl	_Z11kernel_rowsPKfS0_Pfiii

.visible .entry _Z11kernel_rowsPKfS0_Pfiii(
	.param .u64 .ptr .align 1 _Z11kernel_rowsPKfS0_Pfiii_param_0,
	.param .u64 .ptr .align 1 _Z11kernel_rowsPKfS0_Pfiii_param_1,
	.param .u64 .ptr .align 1 _Z11kernel_rowsPKfS0_Pfiii_param_2,
	.param .u32 _Z11kernel_rowsPKfS0_Pfiii_param_3,
	.param .u32 _Z11kernel_rowsPKfS0_Pfiii_param_4,
	.param .u32 _Z11kernel_rowsPKfS0_Pfiii_param_5
)
{
	.reg .pred 	%p<52>;
	.reg .b32 	%r<71>;
	.reg .b32 	%f<87>;
	.reg .b64 	%rd<25>;

	ld.param.u64 	%rd10, [_Z11kernel_rowsPKfS0_Pfiii_param_0];
	ld.param.u64 	%rd11, [_Z11kernel_rowsPKfS0_Pfiii_param_1];
	ld.param.u64 	%rd9, [_Z11kernel_rowsPKfS0_Pfiii_param_2];
	ld.param.u32 	%r30, [_Z11kernel_rowsPKfS0_Pfiii_param_3];
	ld.param.u32 	%r31, [_Z11kernel_rowsPKfS0_Pfiii_param_5];
	cvta.to.global.u64 	%rd1, %rd10;
	cvta.to.global.u64 	%rd2, %rd11;
	mov.u32 	%r32, %tid.x;
	mov.u32 	%r33, %ntid.x;
	mov.u32 	%r34, %ctaid.x;
	mad.lo.s32 	%r1, %r33, %r34, %r32;
	mov.u32 	%r35, %tid.y;
	mov.u32 	%r36, %ntid.y;
	mov.u32 	%r37, %ctaid.y;
	mad.lo.s32 	%r2, %r36, %r37, %r35;
	mov.u32 	%r38, %nctaid.x;
	mul.lo.s32 	%r39, %r38, %r33;
	mul.lo.s32 	%r3, %r39, %r2;
	setp.lt.s32 	%p1, %r31, 0;
	mov.f32 	%f82, 0f00000000;
	@%p1 bra 	$L__BB0_39;
	neg.s32 	%r69, %r31;
	mul.lo.s32 	%r5, %r30, %r2;
	setp.lt.u32 	%p2, %r31, 4;
	mov.f32 	%f82, 0f00000000;
	@%p2 bra 	$L__BB0_21;
	shl.b32 	%r65, %r31, 1;
	sub.s32 	%r67, 3, %r31;
	and.b32  	%r40, %r65, -8;
	neg.s32 	%r66, %r40;
	sub.s32 	%r64, %r1, %r31;
	add.s32 	%r41, %r1, %r5;
	sub.s32 	%r63, %r41, %r31;
	mov.f32 	%f82, 0f00000000;
$L__BB0_3:
	.pragma "nounroll";
	setp.lt.s32 	%p3, %r64, 0;
	setp.ge.s32 	%p4, %r64, %r30;
	mul.wide.s32 	%rd12, %r63, 4;
	add.s64 	%rd3, %rd2, %rd12;
	mul.wide.s32 	%rd13, %r65, 4;
	add.s64 	%rd4, %rd1, %rd13;
	or.pred  	%p5, %p3, %p4;
	@%p5 bra 	$L__BB0_5;
	ld.global.f32 	%f38, [%rd3];
	ld.global.f32 	%f39, [%rd4];
	fma.rn.f32 	%f82, %f38, %f39, %f82;
$L__BB0_5:
	add.s32 	%r42, %r64, 1;
	setp.lt.s32 	%p6, %r42, 0;
	setp.ge.s32 	%p7, %r42, %r30;
	or.pred  	%p8, %p6, %p7;
	@%p8 bra 	$L__BB0_7;
	ld.global.f32 	%f40, [%rd3+4];
	ld.global.f32 	%f41, [%rd4+-4];
	fma.rn.f32 	%f82, %f40, %f41, %f82;
$L__BB0_7:
	add.s32 	%r43, %r64, 2;
	setp.lt.s32 	%p9, %r43, 0;
	setp.ge.s32 	%p10, %r43, %r30;
	or.pred  	%p11, %p9, %p10;
	@%p11 bra 	$L__BB0_9;
	ld.global.f32 	%f42, [%rd3+8];
	ld.global.f32 	%f43, [%rd4+-8];
	fma.rn.f32 	%f82, %f42, %f43, %f82;
$L__BB0_9:
	add.s32 	%r44, %r64, 3;
	setp.lt.s32 	%p12, %r44, 0;
	setp.ge.s32 	%p13, %r44, %r30;
	or.pred  	%p14, %p12, %p13;
	@%p14 bra 	$L__BB0_11;
	ld.global.f32 	%f44, [%rd3+12];
	ld.global.f32 	%f45, [%rd4+-12];
	fma.rn.f32 	%f82, %f44, %f45, %f82;
$L__BB0_11:
	add.s32 	%r45, %r64, 4;
	setp.lt.s32 	%p15, %r45, 0;
	setp.ge.s32 	%p16, %r45, %r30;
	or.pred  	%p17, %p15, %p16;
	@%p17 bra 	$L__BB0_13;
	ld.global.f32 	%f46, [%rd3+16];
	ld.global.f32 	%f47, [%rd4+-16];
	fma.rn.f32 	%f82, %f46, %f47, %f82;
$L__BB0_13:
	add.s32 	%r46, %r64, 5;
	setp.lt.s32 	%p18, %r46, 0;
	setp.ge.s32 	%p19, %r46, %r30;
	or.pred  	%p20, %p18, %p19;
	@%p20 bra 	$L__BB0_15;
	ld.global.f32 	%f48, [%rd3+20];
	ld.global.f32 	%f49, [%rd4+-20];
	fma.rn.f32 	%f82, %f48, %f49, %f82;
$L__BB0_15:
	add.s32 	%r47, %r64, 6;
	setp.lt.s32 	%p21, %r47, 0;
	setp.ge.s32 	%p22, %r47, %r30;
	or.pred  	%p23, %p21, %p22;
	@%p23 bra 	$L__BB0_17;
	ld.global.f32 	%f50, [%rd3+24];
	ld.global.f32 	%f51, [%rd4+-24];
	fma.rn.f32 	%f82, %f50, %f51, %f82;
$L__BB0_17:
	add.s32 	%r48, %r64, 7;
	setp.lt.s32 	%p24, %r48, 0;
	setp.ge.s32 	%p25, %r48, %r30;
	or.pred  	%p26, %p24, %p25;
	@%p26 bra 	$L__BB0_19;
	ld.global.f32 	%f52, [%rd3+28];
	ld.global.f32 	%f53, [%rd4+-28];
	fma.rn.f32 	%f82, %f52, %f53, %f82;
$L__BB0_19:
	add.s32 	%r67, %r67, 8;
	add.s32 	%r66, %r66, 8;
	add.s32 	%r65, %r65, -8;
	add.s32 	%r64, %r64, 8;
	add.s32 	%r63, %r63, 8;
	setp.ne.s32 	%p27, %r66, 0;
	@%p27 bra 	$L__BB0_3;
	add.s32 	%r69, %r67, -3;
$L__BB0_21:
	shl.b32 	%r49, %r31, 1;
	and.b32  	%r50, %r49, 6;
	setp.lt.u32 	%p28, %r50, 3;
	@%p28 bra 	$L__BB0_31;
	add.s32 	%r23, %r69, %r1;
	setp.lt.s32 	%p29, %r23, 0;
	setp.ge.s32 	%p30, %r23, %r30;
	add.s32 	%r51, %r23, %r5;
	mul.wide.s32 	%rd14, %r51, 4;
	add.s64 	%rd5, %rd2, %rd14;
	sub.s32 	%r52, %r31, %r69;
	mul.wide.s32 	%rd15, %r52, 4;
	add.s64 	%rd6, %rd1, %rd15;
	or.pred  	%p31, %p29, %p30;
	@%p31 bra 	$L__BB0_24;
	ld.global.f32 	%f54, [%rd5];
	ld.global.f32 	%f55, [%rd6];
	fma.rn.f32 	%f82, %f54, %f55, %f82;
$L__BB0_24:
	add.s32 	%r53, %r23, 1;
	setp.lt.s32 	%p32, %r53, 0;
	setp.ge.s32 	%p33, %r53, %r30;
	or.pred  	%p34, %p32, %p33;
	@%p34 bra 	$L__BB0_26;
	ld.global.f32 	%f56, [%rd5+4];
	ld.global.f32 	%f57, [%rd6+-4];
	fma.rn.f32 	%f82, %f56, %f57, %f82;
$L__BB0_26:
	add.s32 	%r54, %r23, 2;
	setp.lt.s32 	%p35, %r54, 0;
	setp.ge.s32 	%p36, %r54, %r30;
	or.pred  	%p37, %p35, %p36;
	@%p37 bra 	$L__BB0_28;
	ld.global.f32 	%f58, [%rd5+8];
	ld.global.f32 	%f59, [%rd6+-8];
	fma.rn.f32 	%f82, %f58, %f59, %f82;
$L__BB0_28:
	add.s32 	%r55, %r23, 3;
	setp.lt.s32 	%p38, %r55, 0;
	setp.ge.s32 	%p39, %r55, %r30;
	or.pred  	%p40, %p38, %p39;
	@%p40 bra 	$L__BB0_30;
	ld.global.f32 	%f60, [%rd5+12];
	ld.global.f32 	%f61, [%rd6+-12];
	fma.rn.f32 	%f82, %f60, %f61, %f82;
$L__BB0_30:
	add.s32 	%r69, %r69, 4;
$L__BB0_31:
	and.b32  	%r56, %r31, 1;
	setp.eq.b32 	%p41, %r56, 1;
	not.pred 	%p42, %p41;
	@%p42 bra 	$L__BB0_37;
	add.s32 	%r26, %r69, %r1;
	setp.lt.s32 	%p43, %r26, 0;
	setp.ge.s32 	%p44, %r26, %r30;
	add.s32 	%r57, %r26, %r5;
	mul.wide.s32 	%rd16, %r57, 4;
	add.s64 	%rd7, %rd2, %rd16;
	sub.s32 	%r58, %r31, %r69;
	mul.wide.s32 	%rd17, %r58, 4;
	add.s64 	%rd8, %rd1, %rd17;
	or.pred  	%p45, %p43, %p44;
	@%p45 bra 	$L__BB0_34;
	ld.global.f32 	%f62, [%rd7];
	ld.global.f32 	%f63, [%rd8];
	fma.rn.f32 	%f82, %f62, %f63, %f82;
$L__BB0_34:
	add.s32 	%r59, %r26, 1;
	setp.lt.s32 	%p46, %r59, 0;
	setp.ge.s32 	%p47, %r59, %r30;
	or.pred  	%p48, %p46, %p47;
	@%p48 bra 	$L__BB0_36;
	ld.global.f32 	%f64, [%rd7+4];
	ld.global.f32 	%f65, [%rd8+-4];
	fma.rn.f32 	%f82, %f64, %f65, %f82;
$L__BB0_36:
	add.s32 	%r69, %r69, 2;
$L__BB0_37:
	add.s32 	%r29, %r69, %r1;
	setp.lt.s32 	%p49, %r29, 0;
	setp.ge.s32 	%p50, %r29, %r30;
	or.pred  	%p51, %p49, %p50;
	@%p51 bra 	$L__BB0_39;
	add.s32 	%r60, %r29, %r5;
	mul.wide.s32 	%rd18, %r60, 4;
	add.s64 	%rd19, %rd2, %rd18;
	ld.global.f32 	%f66, [%rd19];
	sub.s32 	%r61, %r31, %r69;
	mul.wide.s32 	%rd20, %r61, 4;
	add.s64 	%rd21, %rd1, %rd20;
	ld.global.f32 	%f67, [%rd21];
	fma.rn.f32 	%f82, %f66, %f67, %f82;
$L__BB0_39:
	cvta.to.global.u64 	%rd22, %rd9;
	add.s32 	%r62, %r3, %r1;
	mul.wide.s32 	%rd23, %r62, 4;
	add.s64 	%rd24, %rd22, %rd23;
	st.global.f32 	[%rd24], %f82;
	ret;

}


// ===== COMPILED SASS (sm_100) =====

	.target	sm_100

	.elftype	@"ET_EXEC"


//--------------------- .note.nv.tkinfo           --------------------------
	.section	.note.nv.tkinfo,"",@"SHT_NOTE"
	.sectionflags	@"SHF_NOTE_NV_TKINFO"
	.tkinfo
        /*0018*/ 	.word	0x00000002
        /*0030*/ 	.string	""
        /*0030*/ 	.string	"ptxas"
        /*0030*/ 	.string	"Cuda compilation tools, release 13.0, V13.0.88"
        /*0030*/ 	.string	"Build cuda_13.0.r13.0/compiler.36424714_0"
        /*0030*/ 	.string	"-arch sm_100 -m 64 "



//--------------------- .note.nv.cuinfo           --------------------------
	.section	.note.nv.cuinfo,"",@"SHT_NOTE"
	.sectionflags	@"SHF_NOTE_NV_CUINFO"
        /*0018*/ 	.short	0x0002
        /*001a*/ 	.short	0x0064
        /*001c*/ 	.short	0x0082
	.zero		2


//--------------------- .nv.info                  --------------------------
	.section	.nv.info,"",@"SHT_CUDA_INFO"
	.align	4


	//----- nvinfo : EIATTR_REGCOUNT
	.align		4
        /*0000*/ 	.byte	0x04, 0x2f
        /*0002*/ 	.short	(.L_1 - .L_0)
	.align		4
.L_0:
        /*0004*/ 	.word	index@(_Z11kernel_rowsPKfS0_Pfiii)
        /*0008*/ 	.word	0x0000001c


	//----- nvinfo : EIATTR_FRAME_SIZE
	.align		4
.L_1:
        /*000c*/ 	.byte	0x04, 0x11
        /*000e*/ 	.short	(.L_3 - .L_2)
	.align		4
.L_2:
        /*0010*/ 	.word	index@(_Z11kernel_rowsPKfS0_Pfiii)
        /*0014*/ 	.word	0x00000000


	//----- nvinfo : EIATTR_MIN_STACK_SIZE
	.align		4
.L_3:
        /*0018*/ 	.byte	0x04, 0x12
        /*001a*/ 	.short	(.L_5 - .L_4)
	.align		4
.L_4:
        /*001c*/ 	.word	index@(_Z11kernel_rowsPKfS0_Pfiii)
        /*0020*/ 	.word	0x00000000
.L_5:


//--------------------- .nv.compat                --------------------------
	.section	.nv.compat,"",@"SHT_CUDA_COMPAT_INFO"
	.align	4
        /*0000*/ 	.byte	0x02, 0x09, 0x00, 0x00, 0x02, 0x02, 0x01, 0x00, 0x02, 0x05, 0x05, 0x00, 0x03, 0x07, 0x01, 0x01
        /*0010*/ 	.byte	0x02, 0x03, 0x00, 0x00, 0x02, 0x06, 0x01, 0x00, 0x04, 0x0b, 0x08, 0x00, 0x09, 0x00, 0x00, 0x00
        /*0020*/ 	.byte	0x00, 0x00, 0x00, 0x00


//--------------------- .nv.info._Z11kernel_rowsPKfS0_Pfiii --------------------------
	.section	.nv.info._Z11kernel_rowsPKfS0_Pfiii,"",@"SHT_CUDA_INFO"
	.sectionflags	@""
	.align	4


	//----- nvinfo : EIATTR_CUDA_API_VERSION
	.align		4
        /*0000*/ 	.byte	0x04, 0x37
        /*0002*/ 	.short	(.L_7 - .L_6)
.L_6:
        /*0004*/ 	.word	0x00000082


	//----- nvinfo : EIATTR_KPARAM_INFO
	.align		4
.L_7:
        /*0008*/ 	.byte	0x04, 0x17
        /*000a*/ 	.short	(.L_9 - .L_8)
.L_8:
        /*000c*/ 	.word	0x00000000
        /*0010*/ 	.short	0x0005
        /*0012*/ 	.short	0x0020
        /*0014*/ 	.byte	0x00, 0xf0, 0x11, 0x00


	//----- nvinfo : EIATTR_KPARAM_INFO
	.align		4
.L_9:
        /*0018*/ 	.byte	0x04, 0x17
        /*001a*/ 	.short	(.L_11 - .L_10)
.L_10:
        /*001c*/ 	.word	0x00000000
        /*0020*/ 	.short	0x0004
        /*0022*/ 	.short	0x001c
        /*0024*/ 	.byte	0x00, 0xf0, 0x11, 0x00


	//----- nvinfo : EIATTR_KPARAM_INFO
	.align		4
.L_11:
        /*0028*/ 	.byte	0x04, 0x17
        /*002a*/ 	.short	(.L_13 - .L_12)
.L_12:
        /*002c*/ 	.word	0x00000000
        /*0030*/ 	.short	0x0003
        /*0032*/ 	.short	0x0018
        /*0034*/ 	.byte	0x00, 0xf0, 0x11, 0x00


	//----- nvinfo : EIATTR_KPARAM_INFO
	.align		4
.L_13:
        /*0038*/ 	.byte	0x04, 0x17
        /*003a*/ 	.short	(.L_15 - .L_14)
.L_14:
        /*003c*/ 	.word	0x00000000
        /*0040*/ 	.short	0x0002
        /*0042*/ 	.short	0x0010
        /*0044*/ 	.byte	0x00, 0xf5, 0x21, 0x00


	//----- nvinfo : EIATTR_KPARAM_INFO
	.align		4
.L_15:
        /*0048*/ 	.byte	0x04, 0x17
        /*004a*/ 	.short	(.L_17 - .L_16)
.L_16:
        /*004c*/ 	.word	0x00000000
        /*0050*/ 	.short	0x0001
        /*0052*/ 	.short	0x0008
        /*0054*/ 	.byte	0x00, 0xf5, 0x21, 0x00


	//----- nvinfo : EIATTR_KPARAM_INFO
	.align		4
.L_17:
        /*0058*/ 	.byte	0x04, 0x17
        /*005a*/ 	.short	(.L_19 - .L_18)
.L_18:
        /*005c*/ 	.word	0x00000000
        /*0060*/ 	.short	0x0000
        /*0062*/ 	.short	0x0000
        /*0064*/ 	.byte	0x00, 0xf5, 0x21, 0x00


	//----- nvinfo : EIATTR_SPARSE_MMA_MASK
	.align		4
.L_19:
        /*0068*/ 	.byte	0x03, 0x50
        /*006a*/ 	.short	0x0000


	//----- nvinfo : EIATTR_MAXREG_COUNT
	.align		4
        /*006c*/ 	.byte	0x03, 0x1b
        /*006e*/ 	.short	0x00ff


	//----- nvinfo : EIATTR_MERCURY_ISA_VERSION
	.align		4
        /*0070*/ 	.byte	0x03, 0x5f
        /*0072*/ 	.short	0x0101


	//----- nvinfo : EIATTR_VRC_CTA_INIT_COUNT
	.align		4
        /*0074*/ 	.byte	0x02, 0x4a
	.zero		1
	.zero		1


	//----- nvinfo : EIATTR_EXIT_INSTR_OFFSETS
	.align		4
        /*0078*/ 	.byte	0x04, 0x1c
        /*007a*/ 	.short	(.L_21 - .L_20)


	//   ....[0]....
.L_20:
        /*007c*/ 	.word	0x00000ab0


	//----- nvinfo : EIATTR_CRS_STACK_SIZE
	.align		4
.L_21:
        /*0080*/ 	.byte	0x04, 0x1e
        /*0082*/ 	.short	(.L_23 - .L_22)
.L_22:
        /*0084*/ 	.word	0x00000000


	//----- nvinfo : EIATTR_CBANK_PARAM_SIZE
	.align		4
.L_23:
        /*0088*/ 	.byte	0x03, 0x19
        /*008a*/ 	.short	0x0024


	//----- nvinfo : EIATTR_PARAM_CBANK
	.align		4
        /*008c*/ 	.byte	0x04, 0x0a
        /*008e*/ 	.short	(.L_25 - .L_24)
	.align		4
.L_24:
        /*0090*/ 	.word	index@(.nv.constant0._Z11kernel_rowsPKfS0_Pfiii)
        /*0094*/ 	.short	0x0380
        /*0096*/ 	.short	0x0024


	//----- nvinfo : EIATTR_SW_WAR
	.align		4
.L_25:
        /*0098*/ 	.byte	0x04, 0x36
        /*009a*/ 	.short	(.L_27 - .L_26)
.L_26:
        /*009c*/ 	.word	0x00000008
.L_27:


//--------------------- .nv.callgraph             --------------------------
	.section	.nv.callgraph,"",@"SHT_CUDA_CALLGRAPH"
	.align	4
	.sectionentsize	8
	.align		4
        /*0000*/ 	.word	0x00000000
	.align		4
        /*0004*/ 	.word	0xffffffff
	.align		4
        /*0008*/ 	.word	0x00000000
	.align		4
        /*000c*/ 	.word	0xfffffffe
	.align		4
        /*0010*/ 	.word	0x00000000
	.align		4
        /*0014*/ 	.word	0xfffffffd
	.align		4
        /*0018*/ 	.word	0x00000000
	.align		4
        /*001c*/ 	.word	0xfffffffc


//--------------------- .text._Z11kernel_rowsPKfS0_Pfiii --------------------------
	.section	.text._Z11kernel_rowsPKfS0_Pfiii,"ax",@progbits
	.align	128
        .global         _Z11kernel_rowsPKfS0_Pfiii
        .type           _Z11kernel_rowsPKfS0_Pfiii,@function
        .size           _Z11kernel_rowsPKfS0_Pfiii,(.L_x_7 - _Z11kernel_rowsPKfS0_Pfiii)
        .other          _Z11kernel_rowsPKfS0_Pfiii,@"STO_CUDA_ENTRY STV_DEFAULT"
_Z11kernel_rowsPKfS0_Pfiii:
.text._Z11kernel_rowsPKfS0_Pfiii:
[----:B------:R-:W-:Y:S01]  /*0000*/  LDC R1, c[0x0][0x37c] ;  /* 0x0000df00ff017b82 */ /* 0x000fe20000000800 */
[----:B------:R-:W0:Y:S01]  /*0010*/  S2R R5, SR_TID.Y ;  /* 0x0000000000057919 */ /* 0x000e220000002200 */
[----:B------:R-:W1:Y:S01]  /*0020*/  LDCU UR7, c[0x0][0x3a0] ;  /* 0x00007400ff0777ac */ /* 0x000e620008000800 */
[----:B------:R-:W0:Y:S01]  /*0030*/  S2R R0, SR_CTAID.Y ;  /* 0x0000000000007919 */ /* 0x000e220000002600 */
[----:B------:R-:W2:Y:S01]  /*0040*/  LDCU UR5, c[0x0][0x360] ;  /* 0x00006c00ff0577ac */ /* 0x000ea20008000800 */
[----:B------:R-:W3:Y:S01]  /*0050*/  S2R R2, SR_TID.X ;  /* 0x0000000000027919 */ /* 0x000ee20000002100 */
[----:B------:R-:W0:Y:S01]  /*0060*/  LDCU UR6, c[0x0][0x364] ;  /* 0x00006c80ff0677ac */ /* 0x000e220008000800 */
[----:B------:R-:W3:Y:S01]  /*0070*/  S2R R3, SR_CTAID.X ;  /* 0x0000000000037919 */ /* 0x000ee20000002500 */
[----:B------:R-:W2:Y:S01]  /*0080*/  LDCU UR4, c[0x0][0x370] ;  /* 0x00006e00ff0477ac */ /* 0x000ea20008000800 */
[----:B------:R-:W4:Y:S01]  /*0090*/  LDCU.64 UR8, c[0x0][0x358] ;  /* 0x00006b00ff0877ac */ /* 0x000f220008000a00 */
[----:B-1----:R-:W-:-:S02]  /*00a0*/  UISETP.GE.AND UP0, UPT, UR7, URZ, UPT ;  /* 0x000000ff0700728c */ /* 0x002fc4000bf06270 */
[----:B--2---:R-:W-:Y:S01]  /*00b0*/  UIMAD UR4, UR5, UR4, URZ ;  /* 0x00000004050472a4 */ /* 0x004fe2000f8e02ff */
[----:B0-----:R-:W-:Y:S02]  /*00c0*/  IMAD R5, R0, UR6, R5 ;  /* 0x0000000600057c24 */ /* 0x001fe4000f8e0205 */
[----:B------:R-:W-:Y:S02]  /*00d0*/  IMAD.MOV.U32 R0, RZ, RZ, RZ ;  /* 0x000000ffff007224 */ /* 0x000fe400078e00ff */
[----:B---3--:R-:W-:Y:S02]  /*00e0*/  IMAD R2, R3, UR5, R2 ;  /* 0x0000000503027c24 */ /* 0x008fe4000f8e0202 */
[----:B------:R-:W-:Y:S01]  /*00f0*/  IMAD R3, R5, UR4, RZ ;  /* 0x0000000405037c24 */ /* 0x000fe2000f8e02ff */
[----:B----4-:R-:W-:Y:S06]  /*0100*/  BRA.U !UP0, `(.L_x_0) ;  /* 0x0000000908587547 */ /* 0x010fec000b800000 */
[----:B------:R-:W-:Y:S01]  /*0110*/  UISETP.GE.U32.AND UP0, UPT, UR7, 0x4, UPT ;  /* 0x000000040700788c */ /* 0x000fe2000bf06070 */
[----:B------:R-:W-:Y:S01]  /*0120*/  IMAD.MOV.U32 R0, RZ, RZ, RZ ;  /* 0x000000ffff007224 */ /* 0x000fe200078e00ff */
[----:B------:R-:W-:-:S07]  /*0130*/  UIADD3 UR4, UPT, UPT, -UR7, URZ, URZ ;  /* 0x000000ff07047290 */ /* 0x000fce000fffe1ff */
[----:B------:R-:W-:Y:S05]  /*0140*/  BRA.U !UP0, `(.L_x_1) ;  /* 0x0000000508187547 */ /* 0x000fea000b800000 */
[----:B------:R-:W0:Y:S01]  /*0150*/  LDCU UR10, c[0x0][0x398] ;  /* 0x00007300ff0a77ac */ /* 0x000e220008000800 */
[----:B------:R-:W-:Y:S01]  /*0160*/  IADD3 R18, PT, PT, R2, -UR7, RZ ;  /* 0x8000000702127c10 */ /* 0x000fe2000fffe0ff */
[----:B------:R-:W-:Y:S01]  /*0170*/  IMAD.MOV.U32 R0, RZ, RZ, RZ ;  /* 0x000000ffff007224 */ /* 0x000fe200078e00ff */
[----:B------:R-:W-:Y:S01]  /*0180*/  USHF.L.U32 UR6, UR7, 0x1, URZ ;  /* 0x0000000107067899 */ /* 0x000fe200080006ff */
[----:B------:R-:W1:Y:S03]  /*0190*/  LDCU UR11, c[0x0][0x398] ;  /* 0x00007300ff0b77ac */ /* 0x000e660008000800 */
[----:B------:R-:W-:Y:S02]  /*01a0*/  ULOP3.LUT UR4, UR6, 0xfffffff8, URZ, 0xc0, !UPT ;  /* 0xfffffff806047892 */ /* 0x000fe4000f8ec0ff */
[----:B------:R-:W-:Y:S01]  /*01b0*/  MOV R4, UR6 ;  /* 0x0000000600047c02 */ /* 0x000fe20008000f00 */
[----:B------:R-:W-:-:S02]  /*01c0*/  UIADD3 UR5, UPT, UPT, -UR7, 0x3, URZ ;  /* 0x0000000307057890 */ /* 0x000fc4000fffe1ff */
[----:B------:R-:W-:Y:S01]  /*01d0*/  UIADD3 UR4, UPT, UPT, -UR4, URZ, URZ ;  /* 0x000000ff04047290 */ /* 0x000fe2000fffe1ff */
[----:B0-----:R-:W-:-:S04]  /*01e0*/  IMAD R10, R5, UR10, R2 ;  /* 0x0000000a050a7c24 */ /* 0x001fc8000f8e0202 */
[----:B-1----:R-:W-:-:S07]  /*01f0*/  VIADD R10, R10, -UR7 ;  /* 0x800000070a0a7c36 */ /* 0x002fce0008000000 */
.L_x_2:
[----:B------:R-:W0:Y:S01]  /*0200*/  LDC.64 R6, c[0x0][0x388] ;  /* 0x0000e200ff067b82 */ /* 0x000e220000000a00 */
[----:B------:R-:W-:-:S04]  /*0210*/  ISETP.GE.AND P1, PT, R18, UR11, PT ;  /* 0x0000000b12007c0c */ /* 0x000fc8000bf26270 */
[----:B------:R-:W-:-:S03]  /*0220*/  ISETP.LT.OR P1, PT, R18, RZ, P1 ;  /* 0x000000ff1200720c */ /* 0x000fc60000f21670 */
[----:B------:R-:W1:Y:S01]  /*0230*/  LDC.64 R8, c[0x0][0x380] ;  /* 0x0000e000ff087b82 */ /* 0x000e620000000a00 */
[----:B0-----:R-:W-:-:S09]  /*0240*/  IMAD.WIDE R6, R10, 0x4, R6 ;  /* 0x000000040a067825 */ /* 0x001fd200078e0206 */
[----:B------:R-:W2:Y:S01]  /*0250*/  @!P1 LDG.E R11, desc[UR8][R6.64] ;  /* 0x00000008060b9981 */ /* 0x000ea2000c1e1900 */
[----:B-1----:R-:W-:-:S05]  /*0260*/  IMAD.WIDE R8, R4, 0x4, R8 ;  /* 0x0000000404087825 */ /* 0x002fca00078e0208 */
[----:B------:R-:W2:Y:S01]  /*0270*/  @!P1 LDG.E R12, desc[UR8][R8.64] ;  /* 0x00000008080c9981 */ /* 0x000ea2000c1e1900 */
[C---:B------:R-:W-:Y:S01]  /*0280*/  IADD3 R13, PT, PT, R18.reuse, 0x1, RZ ;  /* 0x00000001120d7810 */ /* 0x040fe20007ffe0ff */
[C---:B------:R-:W-:Y:S01]  /*0290*/  VIADD R14, R18.reuse, 0x2 ;  /* 0x00000002120e7836 */ /* 0x040fe20000000000 */
[----:B------:R-:W-:Y:S02]  /*02a0*/  IADD3 R15, PT, PT, R18, 0x3, RZ ;  /* 0x00000003120f7810 */ /* 0x000fe40007ffe0ff */
[C---:B------:R-:W-:Y:S02]  /*02b0*/  ISETP.GE.AND P0, PT, R13.reuse, UR11, PT ;  /* 0x0000000b0d007c0c */ /* 0x040fe4000bf06270 */
[----:B------:R-:W-:Y:S02]  /*02c0*/  ISETP.GE.AND P2, PT, R14, UR11, PT ;  /* 0x0000000b0e007c0c */ /* 0x000fe4000bf46270 */
[----:B------:R-:W-:Y:S01]  /*02d0*/  ISETP.LT.OR P0, PT, R13, RZ, P0 ;  /* 0x000000ff0d00720c */ /* 0x000fe20000701670 */
[----:B------:R-:W-:Y:S01]  /*02e0*/  VIADD R13, R18, 0x4 ;  /* 0x00000004120d7836 */ /* 0x000fe20000000000 */
[----:B------:R-:W-:-:S02]  /*02f0*/  ISETP.GE.AND P3, PT, R15, UR11, PT ;  /* 0x0000000b0f007c0c */ /* 0x000fc4000bf66270 */
[----:B------:R-:W-:Y:S02]  /*0300*/  ISETP.LT.OR P2, PT, R14, RZ, P2 ;  /* 0x000000ff0e00720c */ /* 0x000fe40001741670 */
[C---:B------:R-:W-:Y:S02]  /*0310*/  IADD3 R14, PT, PT, R18.reuse, 0x5, RZ ;  /* 0x00000005120e7810 */ /* 0x040fe40007ffe0ff */
[----:B------:R-:W-:Y:S01]  /*0320*/  ISETP.LT.OR P3, PT, R15, RZ, P3 ;  /* 0x000000ff0f00720c */ /* 0x000fe20001f61670 */
[----:B------:R-:W-:Y:S01]  /*0330*/  VIADD R15, R18, 0x6 ;  /* 0x00000006120f7836 */ /* 0x000fe20000000000 */
[C---:B------:R-:W-:Y:S02]  /*0340*/  ISETP.GE.AND P4, PT, R13.reuse, UR11, PT ;  /* 0x0000000b0d007c0c */ /* 0x040fe4000bf86270 */
[----:B------:R-:W-:Y:S02]  /*0350*/  ISETP.GE.AND P6, PT, R14, UR11, PT ;  /* 0x0000000b0e007c0c */ /* 0x000fe4000bfc6270 */
[----:B------:R-:W-:-:S02]  /*0360*/  ISETP.LT.OR P4, PT, R13, RZ, P4 ;  /* 0x000000ff0d00720c */ /* 0x000fc40002781670 */
[----:B------:R-:W-:Y:S01]  /*0370*/  ISETP.GE.AND P5, PT, R15, UR11, PT ;  /* 0x0000000b0f007c0c */ /* 0x000fe2000bfa6270 */
[----:B------:R-:W3:Y:S01]  /*0380*/  @!P0 LDG.E R13, desc[UR8][R6.64+0x4] ;  /* 0x00000408060d8981 */ /* 0x000ee2000c1e1900 */
[----:B------:R-:W-:-:S03]  /*0390*/  ISETP.LT.OR P6, PT, R14, RZ, P6 ;  /* 0x000000ff0e00720c */ /* 0x000fc600037c1670 */
[----:B------:R-:W3:Y:S01]  /*03a0*/  @!P0 LDG.E R14, desc[UR8][R8.64+-0x4] ;  /* 0xfffffc08080e8981 */ /* 0x000ee2000c1e1900 */
[----:B------:R-:W-:Y:S02]  /*03b0*/  ISETP.LT.OR P5, PT, R15, RZ, P5 ;  /* 0x000000ff0f00720c */ /* 0x000fe40002fa1670 */
[----:B------:R-:W-:Y:S01]  /*03c0*/  IADD3 R17, PT, PT, R18, 0x7, RZ ;  /* 0x0000000712117810 */ /* 0x000fe20007ffe0ff */
[----:B------:R-:W4:Y:S04]  /*03d0*/  @!P2 LDG.E R15, desc[UR8][R6.64+0x8] ;  /* 0x00000808060fa981 */ /* 0x000f28000c1e1900 */
[----:B------:R-:W4:Y:S04]  /*03e0*/  @!P2 LDG.E R16, desc[UR8][R8.64+-0x8] ;  /* 0xfffff8080810a981 */ /* 0x000f28000c1e1900 */
[----:B------:R-:W5:Y:S04]  /*03f0*/  @!P4 LDG.E R19, desc[UR8][R8.64+-0x10] ;  /* 0xfffff0080813c981 */ /* 0x000f68000c1e1900 */
[----:B------:R-:W5:Y:S04]  /*0400*/  @!P6 LDG.E R21, desc[UR8][R6.64+0x14] ;  /* 0x000014080615e981 */ /* 0x000f68000c1e1900 */
[----:B------:R-:W5:Y:S04]  /*0410*/  @!P6 LDG.E R20, desc[UR8][R8.64+-0x14] ;  /* 0xffffec080814e981 */ /* 0x000f68000c1e1900 */
[----:B------:R-:W5:Y:S04]  /*0420*/  @!P5 LDG.E R23, desc[UR8][R6.64+0x18] ;  /* 0x000018080617d981 */ /* 0x000f68000c1e1900 */
[----:B------:R-:W5:Y:S01]  /*0430*/  @!P5 LDG.E R22, desc[UR8][R8.64+-0x18] ;  /* 0xffffe8080816d981 */ /* 0x000f62000c1e1900 */
[----:B--2---:R-:W-:Y:S01]  /*0440*/  @!P1 FFMA R0, R11, R12, R0 ;  /* 0x0000000c0b009223 */ /* 0x004fe20000000000 */
[----:B------:R-:W-:-:S02]  /*0450*/  ISETP.GE.AND P1, PT, R17, UR11, PT ;  /* 0x0000000b11007c0c */ /* 0x000fc4000bf26270 */
[----:B------:R-:W2:Y:S04]  /*0460*/  @!P3 LDG.E R11, desc[UR8][R6.64+0xc] ;  /* 0x00000c08060bb981 */ /* 0x000ea8000c1e1900 */
[----:B------:R-:W2:Y:S01]  /*0470*/  @!P3 LDG.E R12, desc[UR8][R8.64+-0xc] ;  /* 0xfffff408080cb981 */ /* 0x000ea2000c1e1900 */
[----:B------:R-:W-:-:S03]  /*0480*/  ISETP.LT.OR P1, PT, R17, RZ, P1 ;  /* 0x000000ff1100720c */ /* 0x000fc60000f21670 */
[----:B------:R-:W5:Y:S10]  /*0490*/  @!P4 LDG.E R17, desc[UR8][R6.64+0x10] ;  /* 0x000010080611c981 */ /* 0x000f74000c1e1900 */
[----:B------:R-:W5:Y:S04]  /*04a0*/  @!P1 LDG.E R25, desc[UR8][R6.64+0x1c] ;  /* 0x00001c0806199981 */ /* 0x000f68000c1e1900 */
[----:B------:R-:W5:Y:S01]  /*04b0*/  @!P1 LDG.E R24, desc[UR8][R8.64+-0x1c] ;  /* 0xffffe40808189981 */ /* 0x000f62000c1e1900 */
[----:B---3--:R-:W-:Y:S01]  /*04c0*/  @!P0 FFMA R0, R13, R14, R0 ;  /* 0x0000000e0d008223 */ /* 0x008fe20000000000 */
[----:B------:R-:W-:-:S03]  /*04d0*/  UIADD3 UR4, UPT, UPT, UR4, 0x8, URZ ;  /* 0x0000000804047890 */ /* 0x000fc6000fffe0ff */
[----:B----4-:R-:W-:Y:S01]  /*04e0*/  @!P2 FFMA R0, R15, R16, R0 ;  /* 0x000000100f00a223 */ /* 0x010fe20000000000 */
[----:B------:R-:W-:Y:S01]  /*04f0*/  UISETP.NE.AND UP0, UPT, UR4, URZ, UPT ;  /* 0x000000ff0400728c */ /* 0x000fe2000bf05270 */
[----:B------:R-:W-:Y:S01]  /*0500*/  VIADD R18, R18, 0x8 ;  /* 0x0000000812127836 */ /* 0x000fe20000000000 */
[----:B------:R-:W-:Y:S01]  /*0510*/  IADD3 R10, PT, PT, R10, 0x8, RZ ;  /* 0x000000080a0a7810 */ /* 0x000fe20007ffe0ff */
[----:B------:R-:W-:Y:S01]  /*0520*/  VIADD R4, R4, 0xfffffff8 ;  /* 0xfffffff804047836 */ /* 0x000fe20000000000 */
[----:B------:R-:W-:Y:S01]  /*0530*/  UIADD3 UR5, UPT, UPT, UR5, 0x8, URZ ;  /* 0x0000000805057890 */ /* 0x000fe2000fffe0ff */
[----:B--2---:R-:W-:-:S04]  /*0540*/  @!P3 FFMA R0, R11, R12, R0 ;  /* 0x0000000c0b00b223 */ /* 0x004fc80000000000 */
[----:B-----5:R-:W-:-:S04]  /*0550*/  @!P4 FFMA R0, R17, R19, R0 ;  /* 0x000000131100c223 */ /* 0x020fc80000000000 */
[----:B------:R-:W-:-:S04]  /*0560*/  @!P6 FFMA R0, R21, R20, R0 ;  /* 0x000000141500e223 */ /* 0x000fc80000000000 */
[----:B------:R-:W-:-:S04]  /*0570*/  @!P5 FFMA R0, R23, R22, R0 ;  /* 0x000000161700d223 */ /* 0x000fc80000000000 */
[----:B------:R-:W-:Y:S01]  /*0580*/  @!P1 FFMA R0, R25, R24, R0 ;  /* 0x0000001819009223 */ /* 0x000fe20000000000 */
[----:B------:R-:W-:Y:S06]  /*0590*/  BRA.U UP0, `(.L_x_2) ;  /* 0xfffffffd00187547 */ /* 0x000fec000b83ffff */
[----:B------:R-:W-:-:S12]  /*05a0*/  UIADD3 UR4, UPT, UPT, UR5, -0x3, URZ ;  /* 0xfffffffd05047890 */ /* 0x000fd8000fffe0ff */
.L_x_1:
[----:B------:R-:W0:Y:S01]  /*05b0*/  LDC R4, c[0x0][0x3a0] ;  /* 0x0000e800ff047b82 */ /* 0x000e220000000800 */
[----:B------:R-:W1:Y:S01]  /*05c0*/  LDCU UR6, c[0x0][0x398] ;  /* 0x00007300ff0677ac */ /* 0x000e620008000800 */
[C---:B0-----:R-:W-:Y:S02]  /*05d0*/  SHF.L.U32 R6, R4.reuse, 0x1, RZ ;  /* 0x0000000104067819 */ /* 0x041fe400000006ff */
[----:B------:R-:W-:Y:S02]  /*05e0*/  LOP3.LUT R7, R4, 0x1, RZ, 0xc0, !PT ;  /* 0x0000000104077812 */ /* 0x000fe400078ec0ff */
[----:B------:R-:W-:Y:S02]  /*05f0*/  LOP3.LUT R6, R6, 0x6, RZ, 0xc0, !PT ;  /* 0x0000000606067812 */ /* 0x000fe400078ec0ff */
[----:B------:R-:W-:Y:S02]  /*0600*/  ISETP.NE.U32.AND P3, PT, R7, 0x1, PT ;  /* 0x000000010700780c */ /* 0x000fe40003f65070 */
[----:B------:R-:W-:-:S13]  /*0610*/  ISETP.GE.U32.AND P0, PT, R6, 0x3, PT ;  /* 0x000000030600780c */ /* 0x000fda0003f06070 */
[----:B-1----:R-:W-:Y:S05]  /*0620*/  @!P0 BRA `(.L_x_3) ;  /* 0x0000000000808947 */ /* 0x002fea0003800000 */
[----:B------:R-:W0:Y:S01]  /*0630*/  LDCU UR5, c[0x0][0x398] ;  /* 0x00007300ff0577ac */ /* 0x000e220008000800 */
[----:B------:R-:W1:Y:S01]  /*0640*/  LDC.64 R6, c[0x0][0x388] ;  /* 0x0000e200ff067b82 */ /* 0x000e620000000a00 */
[----:B------:R-:W-:Y:S01]  /*0650*/  VIADD R10, R2, UR4 ;  /* 0x00000004020a7c36 */ /* 0x000fe20008000000 */
[----:B------:R-:W-:-:S03]  /*0660*/  IADD3 R13, PT, PT, R4, -UR4, RZ ;  /* 0x80000004040d7c10 */ /* 0x000fc6000fffe0ff */
[C---:B------:R-:W-:Y:S01]  /*0670*/  VIADD R12, R10.reuse, 0x2 ;  /* 0x000000020a0c7836 */ /* 0x040fe20000000000 */
[C---:B------:R-:W-:Y:S02]  /*0680*/  IADD3 R11, PT, PT, R10.reuse, 0x1, RZ ;  /* 0x000000010a0b7810 */ /* 0x040fe40007ffe0ff */
[----:B------:R-:W2:Y:S01]  /*0690*/  LDC.64 R8, c[0x0][0x380] ;  /* 0x0000e000ff087b82 */ /* 0x000ea20000000a00 */
[C---:B0-----:R-:W-:Y:S02]  /*06a0*/  ISETP.GE.AND P1, PT, R10.reuse, UR5, PT ;  /* 0x000000050a007c0c */ /* 0x041fe4000bf26270 */
[C---:B------:R-:W-:Y:S02]  /*06b0*/  ISETP.GE.AND P0, PT, R11.reuse, UR5, PT ;  /* 0x000000050b007c0c */ /* 0x040fe4000bf06270 */
[----:B------:R-:W-:Y:S02]  /*06c0*/  ISETP.LT.OR P1, PT, R10, RZ, P1 ;  /* 0x000000ff0a00720c */ /* 0x000fe40000f21670 */
[----:B------:R-:W-:Y:S01]  /*06d0*/  ISETP.LT.OR P0, PT, R11, RZ, P0 ;  /* 0x000000ff0b00720c */ /* 0x000fe20000701670 */
[----:B------:R-:W-:Y:S01]  /*06e0*/  IMAD R11, R5, UR5, R10 ;  /* 0x00000005050b7c24 */ /* 0x000fe2000f8e020a */
[----:B------:R-:W-:Y:S01]  /*06f0*/  ISETP.GE.AND P2, PT, R12, UR5, PT ;  /* 0x000000050c007c0c */ /* 0x000fe2000bf46270 */
[----:B------:R-:W-:-:S02]  /*0700*/  VIADD R10, R10, 0x3 ;  /* 0x000000030a0a7836 */ /* 0x000fc40000000000 */
[----:B-1----:R-:W-:Y:S01]  /*0710*/  IMAD.WIDE R6, R11, 0x4, R6 ;  /* 0x000000040b067825 */ /* 0x002fe200078e0206 */
[----:B------:R-:W-:Y:S02]  /*0720*/  ISETP.LT.OR P2, PT, R12, RZ, P2 ;  /* 0x000000ff0c00720c */ /* 0x000fe40001741670 */
[C---:B------:R-:W-:Y:S01]  /*0730*/  ISETP.GE.AND P4, PT, R10.reuse, UR5, PT ;  /* 0x000000050a007c0c */ /* 0x040fe2000bf86270 */
[----:B--2---:R-:W-:Y:S02]  /*0740*/  IMAD.WIDE R8, R13, 0x4, R8 ;  /* 0x000000040d087825 */ /* 0x004fe400078e0208 */
[----:B------:R-:W2:Y:S01]  /*0750*/  @!P1 LDG.E R11, desc[UR8][R6.64] ;  /* 0x00000008060b9981 */ /* 0x000ea2000c1e1900 */
[----:B------:R-:W-:-:S03]  /*0760*/  ISETP.LT.OR P4, PT, R10, RZ, P4 ;  /* 0x000000ff0a00720c */ /* 0x000fc60002781670 */
[----:B------:R-:W2:Y:S04]  /*0770*/  @!P1 LDG.E R10, desc[UR8][R8.64] ;  /* 0x00000008080a9981 */ /* 0x000ea8000c1e1900 */
[----:B------:R-:W3:Y:S04]  /*0780*/  @!P0 LDG.E R13, desc[UR8][R6.64+0x4] ;  /* 0x00000408060d8981 */ /* 0x000ee8000c1e1900 */
[----:B------:R-:W3:Y:S04]  /*0790*/  @!P0 LDG.E R12, desc[UR8][R8.64+-0x4] ;  /* 0xfffffc08080c8981 */ /* 0x000ee8000c1e1900 */
[----:B------:R-:W4:Y:S04]  /*07a0*/  @!P2 LDG.E R15, desc[UR8][R6.64+0x8] ;  /* 0x00000808060fa981 */ /* 0x000f28000c1e1900 */
[----:B------:R-:W4:Y:S04]  /*07b0*/  @!P2 LDG.E R14, desc[UR8][R8.64+-0x8] ;  /* 0xfffff808080ea981 */ /* 0x000f28000c1e1900 */
[----:B------:R-:W5:Y:S04]  /*07c0*/  @!P4 LDG.E R17, desc[UR8][R6.64+0xc] ;  /* 0x00000c080611c981 */ /* 0x000f68000c1e1900 */
[----:B------:R-:W5:Y:S01]  /*07d0*/  @!P4 LDG.E R16, desc[UR8][R8.64+-0xc] ;  /* 0xfffff4080810c981 */ /* 0x000f62000c1e1900 */
[----:B------:R-:W-:Y:S01]  /*07e0*/  UIADD3 UR4, UPT, UPT, UR4, 0x4, URZ ;  /* 0x0000000404047890 */ /* 0x000fe2000fffe0ff */
[----:B--2---:R-:W-:-:S04]  /*07f0*/  @!P1 FFMA R0, R11, R10, R0 ;  /* 0x0000000a0b009223 */ /* 0x004fc80000000000 */
[----:B---3--:R-:W-:-:S04]  /*0800*/  @!P0 FFMA R0, R13, R12, R0 ;  /* 0x0000000c0d008223 */ /* 0x008fc80000000000 */
[----:B----4-:R-:W-:-:S04]  /*0810*/  @!P2 FFMA R0, R15, R14, R0 ;  /* 0x0000000e0f00a223 */ /* 0x010fc80000000000 */
[----:B-----5:R-:W-:-:S07]  /*0820*/  @!P4 FFMA R0, R17, R16, R0 ;  /* 0x000000101100c223 */ /* 0x020fce0000000000 */
.L_x_3:
[----:B------:R-:W-:Y:S05]  /*0830*/  @P3 BRA `(.L_x_4) ;  /* 0x0000000000503947 */ /* 0x000fea0003800000 */
[----:B------:R-:W0:Y:S01]  /*0840*/  LDCU UR5, c[0x0][0x398] ;  /* 0x00007300ff0577ac */ /* 0x000e220008000800 */
[----:B------:R-:W1:Y:S01]  /*0850*/  LDC.64 R6, c[0x0][0x388] ;  /* 0x0000e200ff067b82 */ /* 0x000e620000000a00 */
[----:B------:R-:W-:Y:S02]  /*0860*/  IADD3 R10, PT, PT, R2, UR4, RZ ;  /* 0x00000004020a7c10 */ /* 0x000fe4000fffe0ff */
[----:B------:R-:W-:-:S03]  /*0870*/  IADD3 R13, PT, PT, R4, -UR4, RZ ;  /* 0x80000004040d7c10 */ /* 0x000fc6000fffe0ff */
[C---:B------:R-:W-:Y:S02]  /*0880*/  VIADD R11, R10.reuse, 0x1 ;  /* 0x000000010a0b7836 */ /* 0x040fe40000000000 */
[----:B------:R-:W2:Y:S01]  /*0890*/  LDC.64 R8, c[0x0][0x380] ;  /* 0x0000e000ff087b82 */ /* 0x000ea20000000a00 */
[C---:B0-----:R-:W-:Y:S02]  /*08a0*/  ISETP.GE.AND P0, PT, R10.reuse, UR5, PT ;  /* 0x000000050a007c0c */ /* 0x041fe4000bf06270 */
[C---:B------:R-:W-:Y:S02]  /*08b0*/  ISETP.GE.AND P1, PT, R11.reuse, UR5, PT ;  /* 0x000000050b007c0c */ /* 0x040fe4000bf26270 */
[----:B------:R-:W-:Y:S02]  /*08c0*/  ISETP.LT.OR P0, PT, R10, RZ, P0 ;  /* 0x000000ff0a00720c */ /* 0x000fe40000701670 */
[----:B------:R-:W-:Y:S01]  /*08d0*/  ISETP.LT.OR P1, PT, R11, RZ, P1 ;  /* 0x000000ff0b00720c */ /* 0x000fe20000f21670 */
[----:B------:R-:W-:-:S04]  /*08e0*/  IMAD R11, R5, UR5, R10 ;  /* 0x00000005050b7c24 */ /* 0x000fc8000f8e020a */
[----:B-1----:R-:W-:-:S04]  /*08f0*/  IMAD.WIDE R6, R11, 0x4, R6 ;  /* 0x000000040b067825 */ /* 0x002fc800078e0206 */
[----:B--2---:R-:W-:Y:S02]  /*0900*/  IMAD.WIDE R8, R13, 0x4, R8 ;  /* 0x000000040d087825 */ /* 0x004fe400078e0208 */
[----:B------:R-:W2:Y:S04]  /*0910*/  @!P0 LDG.E R11, desc[UR8][R6.64] ;  /* 0x00000008060b8981 */ /* 0x000ea8000c1e1900 */
[----:B------:R-:W2:Y:S04]  /*0920*/  @!P0 LDG.E R10, desc[UR8][R8.64] ;  /* 0x00000008080a8981 */ /* 0x000ea8000c1e1900 */
[----:B------:R-:W3:Y:S04]  /*0930*/  @!P1 LDG.E R13, desc[UR8][R6.64+0x4] ;  /* 0x00000408060d9981 */ /* 0x000ee8000c1e1900 */
[----:B------:R-:W3:Y:S01]  /*0940*/  @!P1 LDG.E R12, desc[UR8][R8.64+-0x4] ;  /* 0xfffffc08080c9981 */ /* 0x000ee2000c1e1900 */
[----:B------:R-:W-:Y:S01]  /*0950*/  UIADD3 UR4, UPT, UPT, UR4, 0x2, URZ ;  /* 0x0000000204047890 */ /* 0x000fe2000fffe0ff */
[----:B--2---:R-:W-:-:S04]  /*0960*/  @!P0 FFMA R0, R11, R10, R0 ;  /* 0x0000000a0b008223 */ /* 0x004fc80000000000 */
[----:B---3--:R-:W-:-:S07]  /*0970*/  @!P1 FFMA R0, R13, R12, R0 ;  /* 0x0000000c0d009223 */ /* 0x008fce0000000000 */
.L_x_4:
[----:B------:R-:W-:Y:S01]  /*0980*/  VIADD R10, R2, UR4 ;  /* 0x00000004020a7c36 */ /* 0x000fe20008000000 */
[----:B------:R-:W-:Y:S04]  /*0990*/  BSSY.RECONVERGENT B0, `(.L_x_0) ;  /* 0x000000d000007945 */ /* 0x000fe80003800200 */
[----:B------:R-:W-:-:S04]  /*09a0*/  ISETP.GE.AND P0, PT, R10, UR6, PT ;  /* 0x000000060a007c0c */ /* 0x000fc8000bf06270 */
[----:B------:R-:W-:-:S13]  /*09b0*/  ISETP.LT.OR P0, PT, R10, RZ, P0 ;  /* 0x000000ff0a00720c */ /* 0x000fda0000701670 */
[----:B------:R-:W-:Y:S05]  /*09c0*/  @P0 BRA `(.L_x_5) ;  /* 0x0000000000240947 */ /* 0x000fea0003800000 */
[----:B------:R-:W0:Y:S01]  /*09d0*/  LDC.64 R6, c[0x0][0x388] ;  /* 0x0000e200ff067b82 */ /* 0x000e220000000a00 */
[----:B------:R-:W-:Y:S01]  /*09e0*/  IMAD R5, R5, UR6, R10 ;  /* 0x0000000605057c24 */ /* 0x000fe2000f8e020a */
[----:B------:R-:W-:-:S06]  /*09f0*/  IADD3 R11, PT, PT, R4, -UR4, RZ ;  /* 0x80000004040b7c10 */ /* 0x000fcc000fffe0ff */
[----:B------:R-:W1:Y:S01]  /*0a00*/  LDC.64 R8, c[0x0][0x380] ;  /* 0x0000e000ff087b82 */ /* 0x000e620000000a00 */
[----:B0-----:R-:W-:-:S06]  /*0a10*/  IMAD.WIDE R4, R5, 0x4, R6 ;  /* 0x0000000405047825 */ /* 0x001fcc00078e0206 */
[----:B------:R-:W2:Y:S01]  /*0a20*/  LDG.E R5, desc[UR8][R4.64] ;  /* 0x0000000804057981 */ /* 0x000ea2000c1e1900 */
[----:B-1----:R-:W-:-:S06]  /*0a30*/  IMAD.WIDE R6, R11, 0x4, R8 ;  /* 0x000000040b067825 */ /* 0x002fcc00078e0208 */
[----:B------:R-:W2:Y:S02]  /*0a40*/  LDG.E R6, desc[UR8][R6.64] ;  /* 0x0000000806067981 */ /* 0x000ea4000c1e1900 */
[----:B--2---:R-:W-:-:S07]  /*0a50*/  FFMA R0, R5, R6, R0 ;  /* 0x0000000605007223 */ /* 0x004fce0000000000 */
.L_x_5:
[----:B------:R-:W-:Y:S05]  /*0a60*/  BSYNC.RECONVERGENT B0 ;  /* 0x0000000000007941 */ /* 0x000fea0003800200 */
.L_x_0:
[----:B------:R-:W0:Y:S01]  /*0a70*/  LDC.64 R4, c[0x0][0x390] ;  /* 0x0000e400ff047b82 */ /* 0x000e220000000a00 */
[----:B------:R-:W-:-:S04]  /*0a80*/  IMAD.IADD R3, R2, 0x1, R3 ;  /* 0x0000000102037824 */ /* 0x000fc800078e0203 */
[----:B0-----:R-:W-:-:S05]  /*0a90*/  IMAD.WIDE R2, R3, 0x4, R4 ;  /* 0x0000000403027825 */ /* 0x001fca00078e0204 */
[----:B------:R-:W-:Y:S01]  /*0aa0*/  STG.E desc[UR8][R2.64], R0 ;  /* 0x0000000002007986 */ /* 0x000fe2000c101908 */
[----:B------:R-:W-:Y:S05]  /*0ab0*/  EXIT ;  /* 0x000000000000794d */ /* 0x000fea0003800000 */
.L_x_6:
[----:B------:R-:W-:-:S00]  /*0ac0*/  BRA `(.L_x_6) ;  /* 0xfffffffc00fc7947 */ /* 0x000fc0000383ffff */
[----:B------:R-:W-:-:S00]  /*0ad0*/  NOP ;  /* 0x0000000000007918 */ /* 0x000fc00000000000 */
        /* <DEDUP_REMOVED lines=10> */
.L_x_7:


//--------------------- .nv.shared.reserved.0     --------------------------
	.section	.nv.shared.reserved.0,"aw",@nobits
	.weak		__nv_reservedSMEM_offset_0_alias
	.size		__nv_reservedSMEM_offset_0_alias, 0, 64
	.other		__nv_reservedSMEM_offset_0_alias,@"STO_CUDA_RESERVED_SHARED STV_DEFAULT"
__nv_reservedSMEM_offset_0_alias:
	.zero		0
	.zero		64


//--------------------- .nv.constant0._Z11kernel_rowsPKfS0_Pfiii --------------------------
	.section	.nv.constant0._Z11kernel_rowsPKfS0_Pfiii,"a",@progbits
	.sectionflags	@""
	.align	4
.nv.constant0._Z11kernel_rowsPKfS0_Pfiii:
	.zero		932


//--------------------- SYMBOLS --------------------------

	.type		.nv.reservedSmem.offset0,@object
	.size		.nv.reservedSmem.offset0,0x4
